//
// Generated by NVIDIA NVVM Compiler
//
// Compiler Build ID: CL-36424714
// Cuda compilation tools, release 13.0, V13.0.88
// Based on NVVM 20.0.0
//

.version 9.0
.target sm_100
.address_size 64

	// .globl	_Z16bitonicMergeSortPiS_
// _ZZ16bitonicMergeSortPiS_E4tile has been demoted

.visible .entry _Z16bitonicMergeSortPiS_(
	.param .u64 .ptr .align 1 _Z16bitonicMergeSortPiS__param_0,
	.param .u64 .ptr .align 1 _Z16bitonicMergeSortPiS__param_1
)
{
	.reg .pred 	%p<33>;
	.reg .b32 	%r<140>;
	.reg .b64 	%rd<9>;
	// demoted variable
	.shared .align 4 .b8 _ZZ16bitonicMergeSortPiS_E4tile[64];
	ld.param.u64 	%rd1, [_Z16bitonicMergeSortPiS__param_0];
	ld.param.u64 	%rd2, [_Z16bitonicMergeSortPiS__param_1];
	mov.u32 	%r1, %tid.x;
	mov.u32 	%r73, %ctaid.x;
	mov.u32 	%r74, %ntid.x;
	mad.lo.s32 	%r2, %r73, %r74, %r1;
	setp.gt.s32 	%p1, %r2, 7;
	@%p1 bra 	$L__BB0_2;
	cvta.to.global.u64 	%rd3, %rd1;
	mul.wide.s32 	%rd4, %r2, 4;
	add.s64 	%rd5, %rd3, %rd4;
	ld.global.u32 	%r75, [%rd5];
	shl.b32 	%r76, %r1, 2;
	mov.u32 	%r77, _ZZ16bitonicMergeSortPiS_E4tile;
	add.s32 	%r78, %r77, %r76;
	st.shared.u32 	[%r78], %r75;
	ld.global.u32 	%r79, [%rd5+32];
	st.shared.u32 	[%r78+32], %r79;
$L__BB0_2:
	and.b32  	%r64, %r1, 1;
	setp.eq.b32 	%p2, %r64, 1;
	bar.sync 	0;
	@%p2 bra 	$L__BB0_52;
	shl.b32 	%r82, %r1, 3;
	mov.u32 	%r83, _ZZ16bitonicMergeSortPiS_E4tile;
	add.s32 	%r65, %r83, %r82;
	ld.shared.u32 	%r66, [%r65];
	ld.shared.u32 	%r67, [%r65+4];
	setp.le.s32 	%p4, %r66, %r67;
	@%p4 bra 	$L__BB0_54;
	st.shared.u32 	[%r65], %r67;
	st.shared.u32 	[%r65+4], %r66;
	bra.uni 	$L__BB0_54;
$L__BB0_5:
	shl.b32 	%r85, %r72, 2;
	mov.u32 	%r86, _ZZ16bitonicMergeSortPiS_E4tile;
	add.s32 	%r3, %r86, %r85;
	ld.shared.u32 	%r4, [%r3];
	ld.shared.u32 	%r5, [%r3+8];
	setp.ge.s32 	%p6, %r4, %r5;
	@%p6 bra 	$L__BB0_9;
	st.shared.u32 	[%r3], %r5;
	st.shared.u32 	[%r3+8], %r4;
	bra.uni 	$L__BB0_9;
$L__BB0_7:
	shl.b32 	%r87, %r72, 2;
	mov.u32 	%r88, _ZZ16bitonicMergeSortPiS_E4tile;
	add.s32 	%r6, %r88, %r87;
	ld.shared.u32 	%r7, [%r6];
	ld.shared.u32 	%r8, [%r6+8];
	setp.le.s32 	%p7, %r7, %r8;
	@%p7 bra 	$L__BB0_9;
	st.shared.u32 	[%r6], %r8;
	st.shared.u32 	[%r6+8], %r7;
$L__BB0_9:
	setp.eq.s32 	%p8, %r71, 0;
	bar.sync 	0;
	@%p8 bra 	$L__BB0_12;
	add.s32 	%r89, %r72, %r64;
	shl.b32 	%r90, %r89, 2;
	mov.u32 	%r91, _ZZ16bitonicMergeSortPiS_E4tile;
	add.s32 	%r9, %r91, %r90;
	ld.shared.u32 	%r10, [%r9];
	ld.shared.u32 	%r11, [%r9+4];
	setp.ge.s32 	%p9, %r10, %r11;
	@%p9 bra 	$L__BB0_14;
	st.shared.u32 	[%r9], %r11;
	st.shared.u32 	[%r9+4], %r10;
	bra.uni 	$L__BB0_14;
$L__BB0_12:
	add.s32 	%r92, %r72, %r64;
	shl.b32 	%r93, %r92, 2;
	mov.u32 	%r94, _ZZ16bitonicMergeSortPiS_E4tile;
	add.s32 	%r12, %r94, %r93;
	ld.shared.u32 	%r13, [%r12];
	ld.shared.u32 	%r14, [%r12+4];
	setp.le.s32 	%p10, %r13, %r14;
	@%p10 bra 	$L__BB0_14;
	st.shared.u32 	[%r12], %r14;
	st.shared.u32 	[%r12+4], %r13;
$L__BB0_14:
	and.b32  	%r15, %r1, 4;
	and.b32  	%r95, %r1, 1020;
	and.b32  	%r16, %r1, 3;
	setp.eq.s32 	%p11, %r15, 0;
	add.s32 	%r17, %r95, %r1;
	bar.sync 	0;
	@%p11 bra 	$L__BB0_17;
	shl.b32 	%r96, %r17, 2;
	mov.u32 	%r97, _ZZ16bitonicMergeSortPiS_E4tile;
	add.s32 	%r18, %r97, %r96;
	ld.shared.u32 	%r19, [%r18];
	ld.shared.u32 	%r20, [%r18+16];
	setp.ge.s32 	%p12, %r19, %r20;
	@%p12 bra 	$L__BB0_19;
	st.shared.u32 	[%r18], %r20;
	st.shared.u32 	[%r18+16], %r19;
	bra.uni 	$L__BB0_19;
$L__BB0_17:
	shl.b32 	%r98, %r17, 2;
	mov.u32 	%r99, _ZZ16bitonicMergeSortPiS_E4tile;
	add.s32 	%r21, %r99, %r98;
	ld.shared.u32 	%r22, [%r21];
	ld.shared.u32 	%r23, [%r21+16];
	setp.le.s32 	%p13, %r22, %r23;
	@%p13 bra 	$L__BB0_19;
	st.shared.u32 	[%r21], %r23;
	st.shared.u32 	[%r21+16], %r22;
$L__BB0_19:
	setp.eq.s32 	%p14, %r15, 0;
	bar.sync 	0;
	@%p14 bra 	$L__BB0_22;
	add.s32 	%r100, %r17, %r71;
	shl.b32 	%r101, %r100, 2;
	mov.u32 	%r102, _ZZ16bitonicMergeSortPiS_E4tile;
	add.s32 	%r24, %r102, %r101;
	ld.shared.u32 	%r25, [%r24];
	ld.shared.u32 	%r26, [%r24+8];
	setp.ge.s32 	%p15, %r25, %r26;
	@%p15 bra 	$L__BB0_24;
	st.shared.u32 	[%r24], %r26;
	st.shared.u32 	[%r24+8], %r25;
	bra.uni 	$L__BB0_24;
$L__BB0_22:
	add.s32 	%r103, %r17, %r71;
	shl.b32 	%r104, %r103, 2;
	mov.u32 	%r105, _ZZ16bitonicMergeSortPiS_E4tile;
	add.s32 	%r27, %r105, %r104;
	ld.shared.u32 	%r28, [%r27];
	ld.shared.u32 	%r29, [%r27+8];
	setp.le.s32 	%p16, %r28, %r29;
	@%p16 bra 	$L__BB0_24;
	st.shared.u32 	[%r27], %r29;
	st.shared.u32 	[%r27+8], %r28;
$L__BB0_24:
	setp.eq.s32 	%p17, %r15, 0;
	bar.sync 	0;
	@%p17 bra 	$L__BB0_27;
	add.s32 	%r106, %r17, %r16;
	shl.b32 	%r107, %r106, 2;
	mov.u32 	%r108, _ZZ16bitonicMergeSortPiS_E4tile;
	add.s32 	%r30, %r108, %r107;
	ld.shared.u32 	%r31, [%r30];
	ld.shared.u32 	%r32, [%r30+4];
	setp.ge.s32 	%p18, %r31, %r32;
	@%p18 bra 	$L__BB0_29;
	st.shared.u32 	[%r30], %r32;
	st.shared.u32 	[%r30+4], %r31;
	bra.uni 	$L__BB0_29;
$L__BB0_27:
	add.s32 	%r109, %r17, %r16;
	shl.b32 	%r110, %r109, 2;
	mov.u32 	%r111, _ZZ16bitonicMergeSortPiS_E4tile;
	add.s32 	%r33, %r111, %r110;
	ld.shared.u32 	%r34, [%r33];
	ld.shared.u32 	%r35, [%r33+4];
	setp.le.s32 	%p19, %r34, %r35;
	@%p19 bra 	$L__BB0_29;
	st.shared.u32 	[%r33], %r35;
	st.shared.u32 	[%r33+4], %r34;
$L__BB0_29:
	and.b32  	%r36, %r1, 8;
	and.b32  	%r112, %r1, 1016;
	and.b32  	%r37, %r1, 7;
	setp.eq.s32 	%p20, %r36, 0;
	add.s32 	%r38, %r112, %r1;
	bar.sync 	0;
	@%p20 bra 	$L__BB0_32;
	shl.b32 	%r113, %r38, 2;
	mov.u32 	%r114, _ZZ16bitonicMergeSortPiS_E4tile;
	add.s32 	%r39, %r114, %r113;
	ld.shared.u32 	%r40, [%r39];
	ld.shared.u32 	%r41, [%r39+32];
	setp.ge.s32 	%p21, %r40, %r41;
	@%p21 bra 	$L__BB0_34;
	st.shared.u32 	[%r39], %r41;
	st.shared.u32 	[%r39+32], %r40;
	bra.uni 	$L__BB0_34;
$L__BB0_32:
	shl.b32 	%r115, %r38, 2;
	mov.u32 	%r116, _ZZ16bitonicMergeSortPiS_E4tile;
	add.s32 	%r42, %r116, %r115;
	ld.shared.u32 	%r43, [%r42];
	ld.shared.u32 	%r44, [%r42+32];
	setp.le.s32 	%p22, %r43, %r44;
	@%p22 bra 	$L__BB0_34;
	st.shared.u32 	[%r42], %r44;
	st.shared.u32 	[%r42+32], %r43;
$L__BB0_34:
	setp.eq.s32 	%p23, %r36, 0;
	bar.sync 	0;
	@%p23 bra 	$L__BB0_37;
	add.s32 	%r117, %r38, %r15;
	shl.b32 	%r118, %r117, 2;
	mov.u32 	%r119, _ZZ16bitonicMergeSortPiS_E4tile;
	add.s32 	%r45, %r119, %r118;
	ld.shared.u32 	%r46, [%r45];
	ld.shared.u32 	%r47, [%r45+16];
	setp.ge.s32 	%p24, %r46, %r47;
	@%p24 bra 	$L__BB0_39;
	st.shared.u32 	[%r45], %r47;
	st.shared.u32 	[%r45+16], %r46;
	bra.uni 	$L__BB0_39;
$L__BB0_37:
	add.s32 	%r120, %r38, %r15;
	shl.b32 	%r121, %r120, 2;
	mov.u32 	%r122, _ZZ16bitonicMergeSortPiS_E4tile;
	add.s32 	%r48, %r122, %r121;
	ld.shared.u32 	%r49, [%r48];
	ld.shared.u32 	%r50, [%r48+16];
	setp.le.s32 	%p25, %r49, %r50;
	@%p25 bra 	$L__BB0_39;
	st.shared.u32 	[%r48], %r50;
	st.shared.u32 	[%r48+16], %r49;
$L__BB0_39:
	setp.eq.s32 	%p26, %r36, 0;
	and.b32  	%r51, %r1, 6;
	bar.sync 	0;
	@%p26 bra 	$L__BB0_42;
	add.s32 	%r123, %r38, %r51;
	shl.b32 	%r124, %r123, 2;
	mov.u32 	%r125, _ZZ16bitonicMergeSortPiS_E4tile;
	add.s32 	%r52, %r125, %r124;
	ld.shared.u32 	%r53, [%r52];
	ld.shared.u32 	%r54, [%r52+8];
	setp.ge.s32 	%p27, %r53, %r54;
	@%p27 bra 	$L__BB0_44;
	st.shared.u32 	[%r52], %r54;
	st.shared.u32 	[%r52+8], %r53;
	bra.uni 	$L__BB0_44;
$L__BB0_42:
	add.s32 	%r126, %r38, %r51;
	shl.b32 	%r127, %r126, 2;
	mov.u32 	%r128, _ZZ16bitonicMergeSortPiS_E4tile;
	add.s32 	%r55, %r128, %r127;
	ld.shared.u32 	%r56, [%r55];
	ld.shared.u32 	%r57, [%r55+8];
	setp.le.s32 	%p28, %r56, %r57;
	@%p28 bra 	$L__BB0_44;
	st.shared.u32 	[%r55], %r57;
	st.shared.u32 	[%r55+8], %r56;
$L__BB0_44:
	setp.eq.s32 	%p29, %r36, 0;
	bar.sync 	0;
	@%p29 bra 	$L__BB0_47;
	add.s32 	%r129, %r38, %r37;
	shl.b32 	%r130, %r129, 2;
	mov.u32 	%r131, _ZZ16bitonicMergeSortPiS_E4tile;
	add.s32 	%r58, %r131, %r130;
	ld.shared.u32 	%r59, [%r58];
	ld.shared.u32 	%r60, [%r58+4];
	setp.ge.s32 	%p30, %r59, %r60;
	@%p30 bra 	$L__BB0_49;
	st.shared.u32 	[%r58], %r60;
	st.shared.u32 	[%r58+4], %r59;
	bra.uni 	$L__BB0_49;
$L__BB0_47:
	add.s32 	%r132, %r38, %r37;
	shl.b32 	%r133, %r132, 2;
	mov.u32 	%r134, _ZZ16bitonicMergeSortPiS_E4tile;
	add.s32 	%r61, %r134, %r133;
	ld.shared.u32 	%r62, [%r61];
	ld.shared.u32 	%r63, [%r61+4];
	setp.le.s32 	%p31, %r62, %r63;
	@%p31 bra 	$L__BB0_49;
	st.shared.u32 	[%r61], %r63;
	st.shared.u32 	[%r61+4], %r62;
$L__BB0_49:
	setp.lt.s32 	%p32, %r2, 8;
	@%p32 bra 	$L__BB0_50;
	bra.uni 	$L__BB0_51;
$L__BB0_50:
	shl.b32 	%r135, %r1, 2;
	mov.u32 	%r136, _ZZ16bitonicMergeSortPiS_E4tile;
	add.s32 	%r137, %r136, %r135;
	ld.shared.u32 	%r138, [%r137];
	cvta.to.global.u64 	%rd6, %rd2;
	mul.wide.s32 	%rd7, %r2, 4;
	add.s64 	%rd8, %rd6, %rd7;
	st.global.u32 	[%rd8], %r138;
	ld.shared.u32 	%r139, [%r137+32];
	st.global.u32 	[%rd8+32], %r139;
$L__BB0_51:
	ret;
$L__BB0_52:
	shl.b32 	%r80, %r1, 3;
	mov.u32 	%r81, _ZZ16bitonicMergeSortPiS_E4tile;
	add.s32 	%r68, %r81, %r80;
	ld.shared.u32 	%r69, [%r68];
	ld.shared.u32 	%r70, [%r68+4];
	setp.ge.s32 	%p3, %r69, %r70;
	@%p3 bra 	$L__BB0_54;
	st.shared.u32 	[%r68], %r70;
	st.shared.u32 	[%r68+4], %r69;
$L__BB0_54:
	and.b32  	%r71, %r1, 2;
	and.b32  	%r84, %r1, 1022;
	setp.eq.s32 	%p5, %r71, 0;
	add.s32 	%r72, %r84, %r1;
	bar.sync 	0;
	@%p5 bra 	$L__BB0_7;
	bra.uni 	$L__BB0_5;

}


// ===== COMPILED SASS (sm_100) =====

	.target	sm_100

	.elftype	@"ET_EXEC"


//--------------------- .note.nv.tkinfo           --------------------------
	.section	.note.nv.tkinfo,"",@"SHT_NOTE"
	.sectionflags	@"SHF_NOTE_NV_TKINFO"
	.tkinfo
        /*0018*/ 	.word	0x00000002
        /*0030*/ 	.string	""
        /*0030*/ 	.string	"ptxas"
        /*0030*/ 	.string	"Cuda compilation tools, release 13.0, V13.0.88"
        /*0030*/ 	.string	"Build cuda_13.0.r13.0/compiler.36424714_0"
        /*0030*/ 	.string	"-arch sm_100 -m 64 "



//--------------------- .note.nv.cuinfo           --------------------------
	.section	.note.nv.cuinfo,"",@"SHT_NOTE"
	.sectionflags	@"SHF_NOTE_NV_CUINFO"
        /*0018*/ 	.short	0x0002
        /*001a*/ 	.short	0x0064
        /*001c*/ 	.short	0x0082
	.zero		2


//--------------------- .nv.info                  --------------------------
	.section	.nv.info,"",@"SHT_CUDA_INFO"
	.align	4


	//----- nvinfo : EIATTR_REGCOUNT
	.align		4
        /*0000*/ 	.byte	0x04, 0x2f
        /*0002*/ 	.short	(.L_1 - .L_0)
	.align		4
.L_0:
        /*0004*/ 	.word	index@(_Z16bitonicMergeSortPiS_)
        /*0008*/ 	.word	0x0000000c


	//----- nvinfo : EIATTR_FRAME_SIZE
	.align		4
.L_1:
        /*000c*/ 	.byte	0x04, 0x11
        /*000e*/ 	.short	(.L_3 - .L_2)
	.align		4
.L_2:
        /*0010*/ 	.word	index@(_Z16bitonicMergeSortPiS_)
        /*0014*/ 	.word	0x00000000


	//----- nvinfo : EIATTR_MIN_STACK_SIZE
	.align		4
.L_3:
        /*0018*/ 	.byte	0x04, 0x12
        /*001a*/ 	.short	(.L_5 - .L_4)
	.align		4
.L_4:
        /*001c*/ 	.word	index@(_Z16bitonicMergeSortPiS_)
        /*0020*/ 	.word	0x00000000
.L_5:


//--------------------- .nv.compat                --------------------------
	.section	.nv.compat,"",@"SHT_CUDA_COMPAT_INFO"
	.align	4
        /*0000*/ 	.byte	0x02, 0x09, 0x00, 0x00, 0x02, 0x02, 0x01, 0x00, 0x02, 0x05, 0x05, 0x00, 0x03, 0x07, 0x01, 0x01
        /*0010*/ 	.byte	0x02, 0x03, 0x00, 0x00, 0x02, 0x06, 0x01, 0x00, 0x04, 0x0b, 0x08, 0x00, 0x09, 0x00, 0x00, 0x00
        /*0020*/ 	.byte	0x00, 0x00, 0x00, 0x00


//--------------------- .nv.info._Z16bitonicMergeSortPiS_ --------------------------
	.section	.nv.info._Z16bitonicMergeSortPiS_,"",@"SHT_CUDA_INFO"
	.sectionflags	@""
	.align	4


	//----- nvinfo : EIATTR_CUDA_API_VERSION
	.align		4
        /*0000*/ 	.byte	0x04, 0x37
        /*0002*/ 	.short	(.L_7 - .L_6)
.L_6:
        /*0004*/ 	.word	0x00000082


	//----- nvinfo : EIATTR_KPARAM_INFO
	.align		4
.L_7:
        /*0008*/ 	.byte	0x04, 0x17
        /*000a*/ 	.short	(.L_9 - .L_8)
.L_8:
        /*000c*/ 	.word	0x00000000
        /*0010*/ 	.short	0x0001
        /*0012*/ 	.short	0x0008
        /*0014*/ 	.byte	0x00, 0xf5, 0x21, 0x00


	//----- nvinfo : EIATTR_KPARAM_INFO
	.align		4
.L_9:
        /*0018*/ 	.byte	0x04, 0x17
        /*001a*/ 	.short	(.L_11 - .L_10)
.L_10:
        /*001c*/ 	.word	0x00000000
        /*0020*/ 	.short	0x0000
        /*0022*/ 	.short	0x0000
        /*0024*/ 	.byte	0x00, 0xf5, 0x21, 0x00


	//----- nvinfo : EIATTR_SPARSE_MMA_MASK
	.align		4
.L_11:
        /*0028*/ 	.byte	0x03, 0x50
        /*002a*/ 	.short	0x0000


	//----- nvinfo : EIATTR_MAXREG_COUNT
	.align		4
        /*002c*/ 	.byte	0x03, 0x1b
        /*002e*/ 	.short	0x00ff


	//----- nvinfo : EIATTR_NUM_BARRIERS
	.align		4
        /*0030*/ 	.byte	0x02, 0x4c
        /*0032*/ 	.byte	0x01
	.zero		1


	//----- nvinfo : EIATTR_MERCURY_ISA_VERSION
	.align		4
        /*0034*/ 	.byte	0x03, 0x5f
        /*0036*/ 	.short	0x0101


	//----- nvinfo : EIATTR_VRC_CTA_INIT_COUNT
	.align		4
        /*0038*/ 	.byte	0x02, 0x4a
	.zero		1
	.zero		1


	//----- nvinfo : EIATTR_EXIT_INSTR_OFFSETS
	.align		4
        /*003c*/ 	.byte	0x04, 0x1c
        /*003e*/ 	.short	(.L_13 - .L_12)


	//   ....[0]....
.L_12:
        /*0040*/ 	.word	0x00000f10


	//   ....[1]....
        /*0044*/ 	.word	0x00000f90


	//----- nvinfo : EIATTR_CRS_STACK_SIZE
	.align		4
.L_13:
        /*0048*/ 	.byte	0x04, 0x1e
        /*004a*/ 	.short	(.L_15 - .L_14)
.L_14:
        /*004c*/ 	.word	0x00000000


	//----- nvinfo : EIATTR_CBANK_PARAM_SIZE
	.align		4
.L_15:
        /*0050*/ 	.byte	0x03, 0x19
        /*0052*/ 	.short	0x0010


	//----- nvinfo : EIATTR_PARAM_CBANK
	.align		4
        /*0054*/ 	.byte	0x04, 0x0a
        /*0056*/ 	.short	(.L_17 - .L_16)
	.align		4
.L_16:
        /*0058*/ 	.word	index@(.nv.constant0._Z16bitonicMergeSortPiS_)
        /*005c*/ 	.short	0x0380
        /*005e*/ 	.short	0x0010


	//----- nvinfo : EIATTR_SW_WAR
	.align		4
.L_17:
        /*0060*/ 	.byte	0x04, 0x36
        /*0062*/ 	.short	(.L_19 - .L_18)
.L_18:
        /*0064*/ 	.word	0x00000008
.L_19:


//--------------------- .nv.callgraph             --------------------------
	.section	.nv.callgraph,"",@"SHT_CUDA_CALLGRAPH"
	.align	4
	.sectionentsize	8
	.align		4
        /*0000*/ 	.word	0x00000000
	.align		4
        /*0004*/ 	.word	0xffffffff
	.align		4
        /*0008*/ 	.word	0x00000000
	.align		4
        /*000c*/ 	.word	0xfffffffe
	.align		4
        /*0010*/ 	.word	0x00000000
	.align		4
        /*0014*/ 	.word	0xfffffffd
	.align		4
        /*0018*/ 	.word	0x00000000
	.align		4
        /*001c*/ 	.word	0xfffffffc


//--------------------- .text._Z16bitonicMergeSortPiS_ --------------------------
	.section	.text._Z16bitonicMergeSortPiS_,"ax",@progbits
	.align	128
        .global         _Z16bitonicMergeSortPiS_
        .type           _Z16bitonicMergeSortPiS_,@function
        .size           _Z16bitonicMergeSortPiS_,(.L_x_33 - _Z16bitonicMergeSortPiS_)
        .other          _Z16bitonicMergeSortPiS_,@"STO_CUDA_ENTRY STV_DEFAULT"
_Z16bitonicMergeSortPiS_:
.text._Z16bitonicMergeSortPiS_:
[----:B------:R-:W-:Y:S01]  /*0000*/  LDC R1, c[0x0][0x37c] ;  /* 0x0000df00ff017b82 */ /* 0x000fe20000000800 */
[----:B------:R-:W0:Y:S07]  /*0010*/  S2R R2, SR_TID.X ;  /* 0x0000000000027919 */ /* 0x000e2e0000002100 */
[----:B------:R-:W0:Y:S01]  /*0020*/  S2UR UR4, SR_CTAID.X ;  /* 0x00000000000479c3 */ /* 0x000e220000002500 */
[----:B------:R-:W1:Y:S01]  /*0030*/  LDCU.64 UR6, c[0x0][0x358] ;  /* 0x00006b00ff0677ac */ /* 0x000e620008000a00 */
[----:B------:R-:W-:Y:S06]  /*0040*/  BSSY.RECONVERGENT B0, `(.L_x_0) ;  /* 0x000000f000007945 */ /* 0x000fec0003800200 */
[----:B------:R-:W0:Y:S02]  /*0050*/  LDC R3, c[0x0][0x360] ;  /* 0x0000d800ff037b82 */ /* 0x000e240000000800 */
[----:B0-----:R-:W-:-:S05]  /*0060*/  IMAD R0, R3, UR4, R2 ;  /* 0x0000000403007c24 */ /* 0x001fca000f8e0202 */
[----:B------:R-:W-:-:S13]  /*0070*/  ISETP.GT.AND P0, PT, R0, 0x7, PT ;  /* 0x000000070000780c */ /* 0x000fda0003f04270 */
[----:B-1----:R-:W-:Y:S05]  /*0080*/  @P0 BRA `(.L_x_1) ;  /* 0x0000000000280947 */ /* 0x002fea0003800000 */
[----:B------:R-:W0:Y:S02]  /*0090*/  LDC.64 R4, c[0x0][0x380] ;  /* 0x0000e000ff047b82 */ /* 0x000e240000000a00 */
[----:B0-----:R-:W-:-:S05]  /*00a0*/  IMAD.WIDE R4, R0, 0x4, R4 ;  /* 0x0000000400047825 */ /* 0x001fca00078e0204 */
[----:B------:R-:W2:Y:S04]  /*00b0*/  LDG.E R3, desc[UR6][R4.64] ;  /* 0x0000000604037981 */ /* 0x000ea8000c1e1900 */
[----:B------:R-:W3:Y:S01]  /*00c0*/  LDG.E R7, desc[UR6][R4.64+0x20] ;  /* 0x0000200604077981 */ /* 0x000ee2000c1e1900 */
[----:B------:R-:W0:Y:S01]  /*00d0*/  S2UR UR5, SR_CgaCtaId ;  /* 0x00000000000579c3 */ /* 0x000e220000008800 */
[----:B------:R-:W-:Y:S02]  /*00e0*/  UMOV UR4, 0x400 ;  /* 0x0000040000047882 */ /* 0x000fe40000000000 */
[----:B0-----:R-:W-:-:S06]  /*00f0*/  ULEA UR4, UR5, UR4, 0x18 ;  /* 0x0000000405047291 */ /* 0x001fcc000f8ec0ff */
[----:B------:R-:W-:-:S05]  /*0100*/  LEA R6, R2, UR4, 0x2 ;  /* 0x0000000402067c11 */ /* 0x000fca000f8e10ff */
[----:B--2---:R0:W-:Y:S04]  /*0110*/  STS [R6], R3 ;  /* 0x0000000306007388 */ /* 0x0041e80000000800 */
[----:B---3--:R0:W-:Y:S02]  /*0120*/  STS [R6+0x20], R7 ;  /* 0x0000200706007388 */ /* 0x0081e40000000800 */
.L_x_1:
[----:B------:R-:W-:Y:S05]  /*0130*/  BSYNC.RECONVERGENT B0 ;  /* 0x0000000000007941 */ /* 0x000fea0003800200 */
.L_x_0:
[----:B------:R-:W-:Y:S01]  /*0140*/  LOP3.LUT R4, R2, 0x1, RZ, 0xc0, !PT ;  /* 0x0000000102047812 */ /* 0x000fe200078ec0ff */
[----:B------:R-:W-:Y:S03]  /*0150*/  BAR.SYNC.DEFER_BLOCKING 0x0 ;  /* 0x0000000000007b1d */ /* 0x000fe60000010000 */
[----:B------:R-:W-:-:S03]  /*0160*/  ISETP.NE.U32.AND P0, PT, R4, 0x1, PT ;  /* 0x000000010400780c */ /* 0x000fc60003f05070 */
[----:B------:R-:W-:Y:S10]  /*0170*/  BSSY.RECONVERGENT B0, `(.L_x_2) ;  /* 0x0000018000007945 */ /* 0x000ff40003800200 */
[----:B------:R-:W-:Y:S05]  /*0180*/  @!P0 BRA `(.L_x_3) ;  /* 0x0000000000308947 */ /* 0x000fea0003800000 */
[----:B------:R-:W1:Y:S01]  /*0190*/  S2UR UR5, SR_CgaCtaId ;  /* 0x00000000000579c3 */ /* 0x000e620000008800 */
[----:B------:R-:W-:Y:S02]  /*01a0*/  UMOV UR4, 0x400 ;  /* 0x0000040000047882 */ /* 0x000fe40000000000 */
[----:B-1----:R-:W-:-:S06]  /*01b0*/  ULEA UR4, UR5, UR4, 0x18 ;  /* 0x0000000405047291 */ /* 0x002fcc000f8ec0ff */
[----:B0-----:R-:W-:-:S04]  /*01c0*/  IMAD.U32 R3, RZ, RZ, UR4 ;  /* 0x00000004ff037e24 */ /* 0x001fc8000f8e00ff */
[----:B------:R-:W-:-:S05]  /*01d0*/  IMAD R5, R2, 0x8, R3 ;  /* 0x0000000802057824 */ /* 0x000fca00078e0203 */
[----:B------:R-:W0:Y:S02]  /*01e0*/  LDS.64 R6, [R5] ;  /* 0x0000000005067984 */ /* 0x000e240000000a00 */
[----:B0-----:R-:W-:-:S13]  /*01f0*/  ISETP.GT.AND P0, PT, R6, R7, PT ;  /* 0x000000070600720c */ /* 0x001fda0003f04270 */
[----:B------:R-:W-:Y:S05]  /*0200*/  @!P0 BRA `(.L_x_4) ;  /* 0x0000000000388947 */ /* 0x000fea0003800000 */
[----:B------:R-:W-:Y:S02]  /*0210*/  IMAD.MOV.U32 R8, RZ, RZ, R7 ;  /* 0x000000ffff087224 */ /* 0x000fe400078e0007 */
[----:B------:R-:W-:-:S05]  /*0220*/  IMAD.MOV.U32 R9, RZ, RZ, R6 ;  /* 0x000000ffff097224 */ /* 0x000fca00078e0006 */
[----:B------:R1:W-:Y:S01]  /*0230*/  STS.64 [R5], R8 ;  /* 0x0000000805007388 */ /* 0x0003e20000000a00 */
[----:B------:R-:W-:Y:S05]  /*0240*/  BRA `(.L_x_4) ;  /* 0x0000000000287947 */ /* 0x000fea0003800000 */
.L_x_3:
[----:B------:R-:W1:Y:S01]  /*0250*/  S2UR UR5, SR_CgaCtaId ;  /* 0x00000000000579c3 */ /* 0x000e620000008800 */
[----:B------:R-:W-:Y:S02]  /*0260*/  UMOV UR4, 0x400 ;  /* 0x0000040000047882 */ /* 0x000fe40000000000 */
[----:B-1----:R-:W-:-:S06]  /*0270*/  ULEA UR4, UR5, UR4, 0x18 ;  /* 0x0000000405047291 */ /* 0x002fcc000f8ec0ff */
[----:B0-----:R-:W-:-:S04]  /*0280*/  IMAD.U32 R3, RZ, RZ, UR4 ;  /* 0x00000004ff037e24 */ /* 0x001fc8000f8e00ff */
[----:B------:R-:W-:-:S05]  /*0290*/  IMAD R5, R2, 0x8, R3 ;  /* 0x0000000802057824 */ /* 0x000fca00078e0203 */
[----:B------:R-:W0:Y:S02]  /*02a0*/  LDS.64 R6, [R5] ;  /* 0x0000000005067984 */ /* 0x000e240000000a00 */
[----:B0-----:R-:W-:Y:S01]  /*02b0*/  ISETP.GE.AND P0, PT, R6, R7, PT ;  /* 0x000000070600720c */ /* 0x001fe20003f06270 */
[----:B------:R-:W-:Y:S02]  /*02c0*/  IMAD.MOV.U32 R8, RZ, RZ, R7 ;  /* 0x000000ffff087224 */ /* 0x000fe400078e0007 */
[----:B------:R-:W-:-:S10]  /*02d0*/  IMAD.MOV.U32 R9, RZ, RZ, R6 ;  /* 0x000000ffff097224 */ /* 0x000fd400078e0006 */
[----:B------:R0:W-:Y:S02]  /*02e0*/  @!P0 STS.64 [R5], R8 ;  /* 0x0000000805008388 */ /* 0x0001e40000000a00 */
.L_x_4:
[----:B------:R-:W-:Y:S05]  /*02f0*/  BSYNC.RECONVERGENT B0 ;  /* 0x0000000000007941 */ /* 0x000fea0003800200 */
.L_x_2:
[----:B------:R-:W-:Y:S01]  /*0300*/  BAR.SYNC.DEFER_BLOCKING 0x0 ;  /* 0x0000000000007b1d */ /* 0x000fe20000010000 */
[C---:B------:R-:W-:Y:S02]  /*0310*/  LOP3.LUT P0, RZ, R2.reuse, 0x2, RZ, 0xc0, !PT ;  /* 0x0000000202ff7812 */ /* 0x040fe4000780c0ff */
[C---:B------:R-:W-:Y:S02]  /*0320*/  LOP3.LUT R7, R2.reuse, 0x3fe, RZ, 0xc0, !PT ;  /* 0x000003fe02077812 */ /* 0x040fe400078ec0ff */
[----:B01----:R-:W-:Y:S01]  /*0330*/  LOP3.LUT R5, R2, 0x2, RZ, 0xc0, !PT ;  /* 0x0000000202057812 */ /* 0x003fe200078ec0ff */
[----:B------:R-:W-:Y:S02]  /*0340*/  BSSY.RECONVERGENT B0, `(.L_x_5) ;  /* 0x0000011000007945 */ /* 0x000fe40003800200 */
[----:B------:R-:W-:-:S06]  /*0350*/  IMAD.IADD R9, R7, 0x1, R2 ;  /* 0x0000000107097824 */ /* 0x000fcc00078e0202 */
[----:B------:R-:W-:Y:S05]  /*0360*/  @!P0 BRA `(.L_x_6) ;  /* 0x0000000000208947 */ /* 0x000fea0003800000 */
[----:B------:R-:W-:-:S05]  /*0370*/  IMAD R6, R9, 0x4, R3 ;  /* 0x0000000409067824 */ /* 0x000fca00078e0203 */
[----:B------:R-:W-:Y:S04]  /*0380*/  LDS R7, [R6] ;  /* 0x0000000006077984 */ /* 0x000fe80000000800 */
[----:B------:R-:W0:Y:S02]  /*0390*/  LDS R8, [R6+0x8] ;  /* 0x0000080006087984 */ /* 0x000e240000000800 */
[----:B0-----:R-:W-:-:S13]  /*03a0*/  ISETP.GE.AND P0, PT, R7, R8, PT ;  /* 0x000000080700720c */ /* 0x001fda0003f06270 */
[----:B------:R-:W-:Y:S05]  /*03b0*/  @P0 BRA `(.L_x_7) ;  /* 0x0000000000240947 */ /* 0x000fea0003800000 */
[----:B------:R1:W-:Y:S04]  /*03c0*/  STS [R6], R8 ;  /* 0x0000000806007388 */ /* 0x0003e80000000800 */
[----:B------:R1:W-:Y:S01]  /*03d0*/  STS [R6+0x8], R7 ;  /* 0x0000080706007388 */ /* 0x0003e20000000800 */
[----:B------:R-:W-:Y:S05]  /*03e0*/  BRA `(.L_x_7) ;  /* 0x0000000000187947 */ /* 0x000fea0003800000 */
.L_x_6:
[----:B------:R-:W-:-:S05]  /*03f0*/  LEA R8, R9, R3, 0x2 ;  /* 0x0000000309087211 */ /* 0x000fca00078e10ff */
[----:B------:R-:W-:Y:S04]  /*0400*/  LDS R6, [R8] ;  /* 0x0000000008067984 */ /* 0x000fe80000000800 */
[----:B------:R-:W0:Y:S02]  /*0410*/  LDS R7, [R8+0x8] ;  /* 0x0000080008077984 */ /* 0x000e240000000800 */
[----:B0-----:R-:W-:-:S13]  /*0420*/  ISETP.GT.AND P0, PT, R6, R7, PT ;  /* 0x000000070600720c */ /* 0x001fda0003f04270 */
[----:B------:R0:W-:Y:S04]  /*0430*/  @P0 STS [R8], R7 ;  /* 0x0000000708000388 */ /* 0x0001e80000000800 */
[----:B------:R0:W-:Y:S02]  /*0440*/  @P0 STS [R8+0x8], R6 ;  /* 0x0000080608000388 */ /* 0x0001e40000000800 */
.L_x_7:
[----:B------:R-:W-:Y:S05]  /*0450*/  BSYNC.RECONVERGENT B0 ;  /* 0x0000000000007941 */ /* 0x000fea0003800200 */
.L_x_5:
[----:B------:R-:W-:Y:S01]  /*0460*/  BAR.SYNC.DEFER_BLOCKING 0x0 ;  /* 0x0000000000007b1d */ /* 0x000fe20000010000 */
[----:B------:R-:W-:-:S05]  /*0470*/  ISETP.NE.AND P0, PT, R5, RZ, PT ;  /* 0x000000ff0500720c */ /* 0x000fca0003f05270 */
[----:B------:R-:W-:Y:S08]  /*0480*/  BSSY.RECONVERGENT B0, `(.L_x_8) ;  /* 0x0000012000007945 */ /* 0x000ff00003800200 */
[----:B------:R-:W-:Y:S05]  /*0490*/  @!P0 BRA `(.L_x_9) ;  /* 0x0000000000248947 */ /* 0x000fea0003800000 */
[----:B------:R-:W-:-:S04]  /*04a0*/  IMAD.IADD R4, R4, 0x1, R9 ;  /* 0x0000000104047824 */ /* 0x000fc800078e0209 */
[----:B------:R-:W-:-:S05]  /*04b0*/  IMAD R4, R4, 0x4, R3 ;  /* 0x0000000404047824 */ /* 0x000fca00078e0203 */
[----:B01----:R-:W-:Y:S04]  /*04c0*/  LDS R7, [R4] ;  /* 0x0000000004077984 */ /* 0x003fe80000000800 */
[----:B------:R-:W0:Y:S02]  /*04d0*/  LDS R6, [R4+0x4] ;  /* 0x0000040004067984 */ /* 0x000e240000000800 */
[----:B0-----:R-:W-:-:S13]  /*04e0*/  ISETP.GE.AND P0, PT, R7, R6, PT ;  /* 0x000000060700720c */ /* 0x001fda0003f06270 */
[----:B------:R-:W-:Y:S05]  /*04f0*/  @P0 BRA `(.L_x_10) ;  /* 0x0000000000280947 */ /* 0x000fea0003800000 */
[----:B------:R1:W-:Y:S04]  /*0500*/  STS [R4], R6 ;  /* 0x0000000604007388 */ /* 0x0003e80000000800 */
[----:B------:R1:W-:Y:S01]  /*0510*/  STS [R4+0x4], R7 ;  /* 0x0000040704007388 */ /* 0x0003e20000000800 */
[----:B------:R-:W-:Y:S05]  /*0520*/  BRA `(.L_x_10) ;  /* 0x00000000001c7947 */ /* 0x000fea0003800000 */
.L_x_9:
[----:B------:R-:W-:-:S04]  /*0530*/  IMAD.IADD R4, R4, 0x1, R9 ;  /* 0x0000000104047824 */ /* 0x000fc800078e0209 */
[----:B01----:R-:W-:-:S05]  /*0540*/  IMAD R6, R4, 0x4, R3 ;  /* 0x0000000404067824 */ /* 0x003fca00078e0203 */
[----:B------:R-:W-:Y:S04]  /*0550*/  LDS R4, [R6] ;  /* 0x0000000006047984 */ /* 0x000fe80000000800 */
[----:B------:R-:W0:Y:S02]  /*0560*/  LDS R7, [R6+0x4] ;  /* 0x0000040006077984 */ /* 0x000e240000000800 */
[----:B0-----:R-:W-:-:S13]  /*0570*/  ISETP.GT.AND P0, PT, R4, R7, PT ;  /* 0x000000070400720c */ /* 0x001fda0003f04270 */
[----:B------:R0:W-:Y:S04]  /*0580*/  @P0 STS [R6], R7 ;  /* 0x0000000706000388 */ /* 0x0001e80000000800 */
[----:B------:R0:W-:Y:S02]  /*0590*/  @P0 STS [R6+0x4], R4 ;  /* 0x0000040406000388 */ /* 0x0001e40000000800 */
.L_x_10:
[----:B------:R-:W-:Y:S05]  /*05a0*/  BSYNC.RECONVERGENT B0 ;  /* 0x0000000000007941 */ /* 0x000fea0003800200 */
.L_x_8:
[----:B------:R-:W-:Y:S01]  /*05b0*/  BAR.SYNC.DEFER_BLOCKING 0x0 ;  /* 0x0000000000007b1d */ /* 0x000fe20000010000 */
[C---:B------:R-:W-:Y:S02]  /*05c0*/  LOP3.LUT P0, RZ, R2.reuse, 0x4, RZ, 0xc0, !PT ;  /* 0x0000000402ff7812 */ /* 0x040fe4000780c0ff */
[C---:B01----:R-:W-:Y:S02]  /*05d0*/  LOP3.LUT R7, R2.reuse, 0x3fc, RZ, 0xc0, !PT ;  /* 0x000003fc02077812 */ /* 0x043fe400078ec0ff */
[----:B------:R-:W-:Y:S01]  /*05e0*/  LOP3.LUT R4, R2, 0x4, RZ, 0xc0, !PT ;  /* 0x0000000402047812 */ /* 0x000fe200078ec0ff */
        /* <DEDUP_REMOVED lines=11> */
.L_x_12:
[----:B------:R-:W-:-:S05]  /*06a0*/  IMAD R9, R6, 0x4, R3 ;  /* 0x0000000406097824 */ /* 0x000fca00078e0203 */
[----:B------:R-:W-:Y:S04]  /*06b0*/  LDS R7, [R9] ;  /* 0x0000000009077984 */ /* 0x000fe80000000800 */
[----:B------:R-:W0:Y:S02]  /*06c0*/  LDS R8, [R9+0x10] ;  /* 0x0000100009087984 */ /* 0x000e240000000800 */
[----:B0-----:R-:W-:-:S13]  /*06d0*/  ISETP.GT.AND P0, PT, R7, R8, PT ;  /* 0x000000080700720c */ /* 0x001fda0003f04270 */
[----:B------:R1:W-:Y:S04]  /*06e0*/  @P0 STS [R9], R8 ;  /* 0x0000000809000388 */ /* 0x0003e80000000800 */
[----:B------:R1:W-:Y:S02]  /*06f0*/  @P0 STS [R9+0x10], R7 ;  /* 0x0000100709000388 */ /* 0x0003e40000000800 */
.L_x_13:
[----:B------:R-:W-:Y:S05]  /*0700*/  BSYNC.RECONVERGENT B0 ;  /* 0x0000000000007941 */ /* 0x000fea0003800200 */
.L_x_11:
[----:B------:R-:W-:Y:S01]  /*0710*/  BAR.SYNC.DEFER_BLOCKING 0x0 ;  /* 0x0000000000007b1d */ /* 0x000fe20000010000 */
[----:B------:R-:W-:-:S05]  /*0720*/  ISETP.NE.AND P0, PT, R4, RZ, PT ;  /* 0x000000ff0400720c */ /* 0x000fca0003f05270 */
[----:B------:R-:W-:Y:S08]  /*0730*/  BSSY.RECONVERGENT B0, `(.L_x_14) ;  /* 0x0000012000007945 */ /* 0x000ff00003800200 */
[----:B------:R-:W-:Y:S05]  /*0740*/  @!P0 BRA `(.L_x_15) ;  /* 0x0000000000248947 */ /* 0x000fea0003800000 */
[----:B01----:R-:W-:-:S05]  /*0750*/  IMAD.IADD R8, R6, 0x1, R5 ;  /* 0x0000000106087824 */ /* 0x003fca00078e0205 */
[----:B------:R-:W-:-:S05]  /*0760*/  LEA R8, R8, R3, 0x2 ;  /* 0x0000000308087211 */ /* 0x000fca00078e10ff */
[----:B------:R-:W-:Y:S04]  /*0770*/  LDS R5, [R8] ;  /* 0x0000000008057984 */ /* 0x000fe80000000800 */
[----:B------:R-:W0:Y:S02]  /*0780*/  LDS R7, [R8+0x8] ;  /* 0x0000080008077984 */ /* 0x000e240000000800 */
[----:B0-----:R-:W-:-:S13]  /*0790*/  ISETP.GE.AND P1, PT, R5, R7, PT ;  /* 0x000000070500720c */ /* 0x001fda0003f26270 */
[----:B------:R-:W-:Y:S05]  /*07a0*/  @P1 BRA `(.L_x_16) ;  /* 0x0000000000281947 */ /* 0x000fea0003800000 */
[----:B------:R1:W-:Y:S04]  /*07b0*/  STS [R8], R7 ;  /* 0x0000000708007388 */ /* 0x0003e80000000800 */
[----:B------:R1:W-:Y:S01]  /*07c0*/  STS [R8+0x8], R5 ;  /* 0x0000080508007388 */ /* 0x0003e20000000800 */
[----:B------:R-:W-:Y:S05]  /*07d0*/  BRA `(.L_x_16) ;  /* 0x00000000001c7947 */ /* 0x000fea0003800000 */
.L_x_15:
[----:B01----:R-:W-:-:S04]  /*07e0*/  IMAD.IADD R8, R6, 0x1, R5 ;  /* 0x0000000106087824 */ /* 0x003fc800078e0205 */
[----:B------:R-:W-:-:S05]  /*07f0*/  IMAD R7, R8, 0x4, R3 ;  /* 0x0000000408077824 */ /* 0x000fca00078e0203 */
[----:B------:R-:W-:Y:S04]  /*0800*/  LDS R5, [R7] ;  /* 0x0000000007057984 */ /* 0x000fe80000000800 */
[----:B------:R-:W0:Y:S02]  /*0810*/  LDS R8, [R7+0x8] ;  /* 0x0000080007087984 */ /* 0x000e240000000800 */
[----:B0-----:R-:W-:-:S13]  /*0820*/  ISETP.GT.AND P1, PT, R5, R8, PT ;  /* 0x000000080500720c */ /* 0x001fda0003f24270 */
[----:B------:R0:W-:Y:S04]  /*0830*/  @P1 STS [R7], R8 ;  /* 0x0000000807001388 */ /* 0x0001e80000000800 */
[----:B------:R0:W-:Y:S02]  /*0840*/  @P1 STS [R7+0x8], R5 ;  /* 0x0000080507001388 */ /* 0x0001e40000000800 */
.L_x_16:
[----:B------:R-:W-:Y:S05]  /*0850*/  BSYNC.RECONVERGENT B0 ;  /* 0x0000000000007941 */ /* 0x000fea0003800200 */
.L_x_14:
[----:B------:R-:W-:Y:S01]  /*0860*/  BAR.SYNC.DEFER_BLOCKING 0x0 ;  /* 0x0000000000007b1d */ /* 0x000fe20000010000 */
[----:B01----:R-:W-:-:S05]  /*0870*/  LOP3.LUT R5, R2, 0x3, RZ, 0xc0, !PT ;  /* 0x0000000302057812 */ /* 0x003fca00078ec0ff */
[----:B------:R-:W-:Y:S04]  /*0880*/  BSSY.RECONVERGENT B0, `(.L_x_17) ;  /* 0x0000012000007945 */ /* 0x000fe80003800200 */
[----:B------:R-:W-:Y:S05]  /*0890*/  @!P0 BRA `(.L_x_18) ;  /* 0x0000000000248947 */ /* 0x000fea0003800000 */
[----:B------:R-:W-:-:S04]  /*08a0*/  IMAD.IADD R6, R6, 0x1, R5 ;  /* 0x0000000106067824 */ /* 0x000fc800078e0205 */
        /* <DEDUP_REMOVED lines=8> */
.L_x_18:
[----:B------:R-:W-:-:S04]  /*0930*/  IMAD.IADD R6, R6, 0x1, R5 ;  /* 0x0000000106067824 */ /* 0x000fc800078e0205 */
[----:B------:R-:W-:-:S05]  /*0940*/  IMAD R7, R6, 0x4, R3 ;  /* 0x0000000406077824 */ /* 0x000fca00078e0203 */
[----:B------:R-:W-:Y:S04]  /*0950*/  LDS R5, [R7] ;  /* 0x0000000007057984 */ /* 0x000fe80000000800 */
[----:B------:R-:W0:Y:S02]  /*0960*/  LDS R6, [R7+0x4] ;  /* 0x0000040007067984 */ /* 0x000e240000000800 */
[----:B0-----:R-:W-:-:S13]  /*0970*/  ISETP.GT.AND P0, PT, R5, R6, PT ;  /* 0x000000060500720c */ /* 0x001fda0003f04270 */
[----:B------:R0:W-:Y:S04]  /*0980*/  @P0 STS [R7], R6 ;  /* 0x0000000607000388 */ /* 0x0001e80000000800 */
[----:B------:R0:W-:Y:S02]  /*0990*/  @P0 STS [R7+0x4], R5 ;  /* 0x0000040507000388 */ /* 0x0001e40000000800 */
.L_x_19:
[----:B------:R-:W-:Y:S05]  /*09a0*/  BSYNC.RECONVERGENT B0 ;  /* 0x0000000000007941 */ /* 0x000fea0003800200 */
.L_x_17:
[----:B------:R-:W-:Y:S01]  /*09b0*/  BAR.SYNC.DEFER_BLOCKING 0x0 ;  /* 0x0000000000007b1d */ /* 0x000fe20000010000 */
[C---:B------:R-:W-:Y:S02]  /*09c0*/  LOP3.LUT P0, RZ, R2.reuse, 0x8, RZ, 0xc0, !PT ;  /* 0x0000000802ff7812 */ /* 0x040fe4000780c0ff */
[C---:B01----:R-:W-:Y:S02]  /*09d0*/  LOP3.LUT R5, R2.reuse, 0x3f8, RZ, 0xc0, !PT ;  /* 0x000003f802057812 */ /* 0x043fe400078ec0ff */
[----:B------:R-:W-:Y:S01]  /*09e0*/  LOP3.LUT R9, R2, 0x8, RZ, 0xc0, !PT ;  /* 0x0000000802097812 */ /* 0x000fe200078ec0ff */
[----:B------:R-:W-:Y:S02]  /*09f0*/  BSSY.RECONVERGENT B0, `(.L_x_20) ;  /* 0x0000011000007945 */ /* 0x000fe40003800200 */
[----:B------:R-:W-:-:S06]  /*0a00*/  IMAD.IADD R5, R5, 0x1, R2 ;  /* 0x0000000105057824 */ /* 0x000fcc00078e0202 */
[----:B------:R-:W-:Y:S05]  /*0a10*/  @!P0 BRA `(.L_x_21) ;  /* 0x0000000000208947 */ /* 0x000fea0003800000 */
        /* <DEDUP_REMOVED lines=8> */
.L_x_21:
[----:B------:R-:W-:-:S05]  /*0aa0*/  IMAD R8, R5, 0x4, R3 ;  /* 0x0000000405087824 */ /* 0x000fca00078e0203 */
[----:B------:R-:W-:Y:S04]  /*0ab0*/  LDS R6, [R8] ;  /* 0x0000000008067984 */ /* 0x000fe80000000800 */
[----:B------:R-:W0:Y:S02]  /*0ac0*/  LDS R7, [R8+0x20] ;  /* 0x0000200008077984 */ /* 0x000e240000000800 */
[----:B0-----:R-:W-:-:S13]  /*0ad0*/  ISETP.GT.AND P0, PT, R6, R7, PT ;  /* 0x000000070600720c */ /* 0x001fda0003f04270 */
[----:B------:R1:W-:Y:S04]  /*0ae0*/  @P0 STS [R8], R7 ;  /* 0x0000000708000388 */ /* 0x0003e80000000800 */
[----:B------:R1:W-:Y:S02]  /*0af0*/  @P0 STS [R8+0x20], R6 ;  /* 0x0000200608000388 */ /* 0x0003e40000000800 */
.L_x_22:
[----:B------:R-:W-:Y:S05]  /*0b00*/  BSYNC.RECONVERGENT B0 ;  /* 0x0000000000007941 */ /* 0x000fea0003800200 */
.L_x_20:
        /* <DEDUP_REMOVED lines=13> */
.L_x_24:
[----:B------:R-:W-:-:S04]  /*0be0*/  IMAD.IADD R4, R4, 0x1, R5 ;  /* 0x0000000104047824 */ /* 0x000fc800078e0205 */
[----:B01----:R-:W-:-:S05]  /*0bf0*/  IMAD R6, R4, 0x4, R3 ;  /* 0x0000000404067824 */ /* 0x003fca00078e0203 */
[----:B------:R-:W-:Y:S04]  /*0c00*/  LDS R4, [R6] ;  /* 0x0000000006047984 */ /* 0x000fe80000000800 */
[----:B------:R-:W0:Y:S02]  /*0c10*/  LDS R7, [R6+0x10] ;  /* 0x0000100006077984 */ /* 0x000e240000000800 */
[----:B0-----:R-:W-:-:S13]  /*0c20*/  ISETP.GT.AND P1, PT, R4, R7, PT ;  /* 0x000000070400720c */ /* 0x001fda0003f24270 */
[----:B------:R0:W-:Y:S04]  /*0c30*/  @P1 STS [R6], R7 ;  /* 0x0000000706001388 */ /* 0x0001e80000000800 */
[----:B------:R0:W-:Y:S02]  /*0c40*/  @P1 STS [R6+0x10], R4 ;  /* 0x0000100406001388 */ /* 0x0001e40000000800 */
.L_x_25:
[----:B------:R-:W-:Y:S05]  /*0c50*/  BSYNC.RECONVERGENT B0 ;  /* 0x0000000000007941 */ /* 0x000fea0003800200 */
.L_x_23:
        /* <DEDUP_REMOVED lines=13> */
.L_x_27:
[----:B------:R-:W-:-:S05]  /*0d30*/  IADD3 R4, PT, PT, R5, R4, RZ ;  /* 0x0000000405047210 */ /* 0x000fca0007ffe0ff */
[----:B------:R-:W-:-:S05]  /*0d40*/  IMAD R6, R4, 0x4, R3 ;  /* 0x0000000404067824 */ /* 0x000fca00078e0203 */
[----:B------:R-:W-:Y:S04]  /*0d50*/  LDS R4, [R6] ;  /* 0x0000000006047984 */ /* 0x000fe80000000800 */
[----:B------:R-:W0:Y:S02]  /*0d60*/  LDS R7, [R6+0x8] ;  /* 0x0000080006077984 */ /* 0x000e240000000800 */
[----:B0-----:R-:W-:-:S13]  /*0d70*/  ISETP.GT.AND P1, PT, R4, R7, PT ;  /* 0x000000070400720c */ /* 0x001fda0003f24270 */
[----:B------:R0:W-:Y:S04]  /*0d80*/  @P1 STS [R6], R7 ;  /* 0x0000000706001388 */ /* 0x0001e80000000800 */
[----:B------:R0:W-:Y:S02]  /*0d90*/  @P1 STS [R6+0x8], R4 ;  /* 0x0000080406001388 */ /* 0x0001e40000000800 */
.L_x_28:
[----:B------:R-:W-:Y:S05]  /*0da0*/  BSYNC.RECONVERGENT B0 ;  /* 0x0000000000007941 */ /* 0x000fea0003800200 */
.L_x_26:
        /* <DEDUP_REMOVED lines=13> */
.L_x_30:
[----:B------:R-:W-:-:S04]  /*0e80*/  IMAD.IADD R4, R5, 0x1, R4 ;  /* 0x0000000105047824 */ /* 0x000fc800078e0204 */
[----:B------:R-:W-:-:S05]  /*0e90*/  IMAD R6, R4, 0x4, R3 ;  /* 0x0000000404067824 */ /* 0x000fca00078e0203 */
[----:B------:R-:W-:Y:S04]  /*0ea0*/  LDS R4, [R6] ;  /* 0x0000000006047984 */ /* 0x000fe80000000800 */
[----:B------:R-:W0:Y:S02]  /*0eb0*/  LDS R5, [R6+0x4] ;  /* 0x0000040006057984 */ /* 0x000e240000000800 */
[----:B0-----:R-:W-:-:S13]  /*0ec0*/  ISETP.GT.AND P0, PT, R4, R5, PT ;  /* 0x000000050400720c */ /* 0x001fda0003f04270 */
[----:B------:R0:W-:Y:S04]  /*0ed0*/  @P0 STS [R6], R5 ;  /* 0x0000000506000388 */ /* 0x0001e80000000800 */
[----:B------:R0:W-:Y:S02]  /*0ee0*/  @P0 STS [R6+0x4], R4 ;  /* 0x0000040406000388 */ /* 0x0001e40000000800 */
.L_x_31:
[----:B------:R-:W-:Y:S05]  /*0ef0*/  BSYNC.RECONVERGENT B0 ;  /* 0x0000000000007941 */ /* 0x000fea0003800200 */
.L_x_29:
[----:B------:R-:W-:-:S13]  /*0f00*/  ISETP.GE.AND P0, PT, R0, 0x8, PT ;  /* 0x000000080000780c */ /* 0x000fda0003f06270 */
[----:B------:R-:W-:Y:S05]  /*0f10*/  @P0 EXIT ;  /* 0x000000000000094d */ /* 0x000fea0003800000 */
[----:B01----:R-:W-:Y:S02]  /*0f20*/  IMAD R4, R2, 0x4, R3 ;  /* 0x0000000402047824 */ /* 0x003fe400078e0203 */
[----:B------:R-:W0:Y:S03]  /*0f30*/  LDC.64 R2, c[0x0][0x388] ;  /* 0x0000e200ff027b82 */ /* 0x000e260000000a00 */
[----:B------:R-:W1:Y:S04]  /*0f40*/  LDS R5, [R4] ;  /* 0x0000000004057984 */ /* 0x000e680000000800 */
[----:B------:R-:W2:Y:S01]  /*0f50*/  LDS R7, [R4+0x20] ;  /* 0x0000200004077984 */ /* 0x000ea20000000800 */
[----:B0-----:R-:W-:-:S05]  /*0f60*/  IMAD.WIDE R2, R0, 0x4, R2 ;  /* 0x0000000400027825 */ /* 0x001fca00078e0202 */
[----:B-1----:R-:W-:Y:S04]  /*0f70*/  STG.E desc[UR6][R2.64], R5 ;  /* 0x0000000502007986 */ /* 0x002fe8000c101906 */
[----:B--2---:R-:W-:Y:S01]  /*0f80*/  STG.E desc[UR6][R2.64+0x20], R7 ;  /* 0x0000200702007986 */ /* 0x004fe2000c101906 */
[----:B------:R-:W-:Y:S05]  /*0f90*/  EXIT ;  /* 0x000000000000794d */ /* 0x000fea0003800000 */
.L_x_32:
[----:B------:R-:W-:-:S00]  /*0fa0*/  BRA `(.L_x_32) ;  /* 0xfffffffc00fc7947 */ /* 0x000fc0000383ffff */
[----:B------:R-:W-:-:S00]  /*0fb0*/  NOP ;  /* 0x0000000000007918 */ /* 0x000fc00000000000 */
        /* <DEDUP_REMOVED lines=12> */
.L_x_33:


//--------------------- .nv.shared._Z16bitonicMergeSortPiS_ --------------------------
	.section	.nv.shared._Z16bitonicMergeSortPiS_,"aw",@nobits
	.sectionflags	@""
	.align	4
.nv.shared._Z16bitonicMergeSortPiS_:
	.zero		1088


//--------------------- .nv.shared.reserved.0     --------------------------
	.section	.nv.shared.reserved.0,"aw",@nobits
	.weak		__nv_reservedSMEM_offset_0_alias
	.size		__nv_reservedSMEM_offset_0_alias, 0, 64
	.other		__nv_reservedSMEM_offset_0_alias,@"STO_CUDA_RESERVED_SHARED STV_DEFAULT"
__nv_reservedSMEM_offset_0_alias:
	.zero		0
	.zero		64


//--------------------- .nv.constant0._Z16bitonicMergeSortPiS_ --------------------------
	.section	.nv.constant0._Z16bitonicMergeSortPiS_,"a",@progbits
	.sectionflags	@""
	.align	4
.nv.constant0._Z16bitonicMergeSortPiS_:
	.zero		912


//--------------------- SYMBOLS --------------------------

	.type		.nv.reservedSmem.offset0,@object
	.size		.nv.reservedSmem.offset0,0x4
	.type		.nv.reservedSmem.cap,@object
	.size		.nv.reservedSmem.cap,0x4
